//
// Generated by NVIDIA NVVM Compiler
//
// Compiler Build ID: CL-36424714
// Cuda compilation tools, release 13.0, V13.0.88
// Based on NVVM 20.0.0
//

.version 9.0
.target sm_100
.address_size 64

	// .globl	_Z16printThreadIndexPiii
.extern .func  (.param .b32 func_retval0) vprintf
(
	.param .b64 vprintf_param_0,
	.param .b64 vprintf_param_1
)
;
.global .align 1 .b8 $str[85] = {84, 104, 114, 101, 97, 100, 32, 58, 32, 40, 37, 100, 44, 32, 37, 100, 41, 32, 32, 98, 108, 111, 99, 107, 95, 105, 100, 32, 40, 37, 100, 44, 32, 37, 100, 41, 44, 32, 99, 111, 111, 114, 100, 105, 110, 97, 116, 101, 32, 40, 37, 100, 44, 32, 37, 100, 41, 32, 103, 108, 111, 98, 97, 108, 32, 105, 110, 100, 101, 120, 32, 37, 50, 100, 32, 105, 118, 97, 108, 32, 37, 50, 100, 10};

.visible .entry _Z16printThreadIndexPiii(
	.param .u64 .ptr .align 1 _Z16printThreadIndexPiii_param_0,
	.param .u32 _Z16printThreadIndexPiii_param_1,
	.param .u32 _Z16printThreadIndexPiii_param_2
)
{
	.local .align 16 .b8 	__local_depot0[32];
	.reg .b64 	%SP;
	.reg .b64 	%SPL;
	.reg .pred 	%p<4>;
	.reg .b32 	%r<18>;
	.reg .b64 	%rd<9>;

	mov.u64 	%SPL, __local_depot0;
	cvta.local.u64 	%SP, %SPL;
	ld.param.u64 	%rd1, [_Z16printThreadIndexPiii_param_0];
	ld.param.u32 	%r8, [_Z16printThreadIndexPiii_param_1];
	ld.param.u32 	%r10, [_Z16printThreadIndexPiii_param_2];
	mov.u32 	%r1, %ctaid.y;
	mov.u32 	%r11, %ntid.y;
	mov.u32 	%r2, %tid.y;
	mad.lo.s32 	%r12, %r1, %r11, %r2;
	mov.u32 	%r4, %ctaid.x;
	mov.u32 	%r13, %ntid.x;
	mov.u32 	%r5, %tid.x;
	mad.lo.s32 	%r6, %r4, %r13, %r5;
	mul.lo.s32 	%r7, %r8, %r12;
	setp.ge.s32 	%p1, %r6, %r10;
	setp.ge.s32 	%p2, %r12, %r8;
	or.pred  	%p3, %p1, %p2;
	@%p3 bra 	$L__BB0_2;
	add.s32 	%r14, %r7, %r6;
	add.u64 	%rd2, %SP, 0;
	add.u64 	%rd3, %SPL, 0;
	cvta.to.global.u64 	%rd4, %rd1;
	mul.wide.u32 	%rd5, %r14, 4;
	add.s64 	%rd6, %rd4, %rd5;
	ld.global.u32 	%r15, [%rd6];
	st.local.v4.u32 	[%rd3], {%r5, %r2, %r4, %r1};
	st.local.v4.u32 	[%rd3+16], {%r6, %r12, %r14, %r15};
	mov.u64 	%rd7, $str;
	cvta.global.u64 	%rd8, %rd7;
	{ // callseq 0, 0
	.param .b64 param0;
	st.param.b64 	[param0], %rd8;
	.param .b64 param1;
	st.param.b64 	[param1], %rd2;
	.param .b32 retval0;
	call.uni (retval0), 
	vprintf, 
	(
	param0, 
	param1
	);
	ld.param.b32 	%r16, [retval0];
	} // callseq 0
$L__BB0_2:
	ret;

}


// ===== COMPILED SASS (sm_100) =====

	.target	sm_100

	.elftype	@"ET_EXEC"


//--------------------- .note.nv.tkinfo           --------------------------
	.section	.note.nv.tkinfo,"",@"SHT_NOTE"
	.sectionflags	@"SHF_NOTE_NV_TKINFO"
	.tkinfo
        /*0018*/ 	.word	0x00000002
        /*0030*/ 	.string	""
        /*0030*/ 	.string	"ptxas"
        /*0030*/ 	.string	"Cuda compilation tools, release 13.0, V13.0.88"
        /*0030*/ 	.string	"Build cuda_13.0.r13.0/compiler.36424714_0"
        /*0030*/ 	.string	"-arch sm_100 -m 64 "



//--------------------- .note.nv.cuinfo           --------------------------
	.section	.note.nv.cuinfo,"",@"SHT_NOTE"
	.sectionflags	@"SHF_NOTE_NV_CUINFO"
        /*0018*/ 	.short	0x0002
        /*001a*/ 	.short	0x0064
        /*001c*/ 	.short	0x0082
	.zero		2


//--------------------- .nv.info                  --------------------------
	.section	.nv.info,"",@"SHT_CUDA_INFO"
	.align	4


	//----- nvinfo : EIATTR_REGCOUNT
	.align		4
        /*0000*/ 	.byte	0x04, 0x2f
        /*0002*/ 	.short	(.L_2 - .L_1)
	.align		4
.L_1:
        /*0004*/ 	.word	index@(_Z16printThreadIndexPiii)
        /*0008*/ 	.word	0x00000018


	//----- nvinfo : EIATTR_FRAME_SIZE
	.align		4
.L_2:
        /*000c*/ 	.byte	0x04, 0x11
        /*000e*/ 	.short	(.L_4 - .L_3)
	.align		4
.L_3:
        /*0010*/ 	.word	index@(_Z16printThreadIndexPiii)
        /*0014*/ 	.word	0x00000020


	//----- nvinfo : EIATTR_MIN_STACK_SIZE
	.align		4
.L_4:
        /*0018*/ 	.byte	0x04, 0x12
        /*001a*/ 	.short	(.L_6 - .L_5)
	.align		4
.L_5:
        /*001c*/ 	.word	index@(_Z16printThreadIndexPiii)
        /*0020*/ 	.word	0x00000020
.L_6:


//--------------------- .nv.compat                --------------------------
	.section	.nv.compat,"",@"SHT_CUDA_COMPAT_INFO"
	.align	4
        /*0000*/ 	.byte	0x02, 0x09, 0x00, 0x00, 0x02, 0x02, 0x01, 0x00, 0x02, 0x05, 0x05, 0x00, 0x03, 0x07, 0x01, 0x01
        /*0010*/ 	.byte	0x02, 0x03, 0x00, 0x00, 0x02, 0x06, 0x01, 0x00, 0x04, 0x0b, 0x08, 0x00, 0x09, 0x00, 0x00, 0x00
        /*0020*/ 	.byte	0x00, 0x00, 0x00, 0x00


//--------------------- .nv.info._Z16printThreadIndexPiii --------------------------
	.section	.nv.info._Z16printThreadIndexPiii,"",@"SHT_CUDA_INFO"
	.sectionflags	@""
	.align	4


	//----- nvinfo : EIATTR_CUDA_API_VERSION
	.align		4
        /*0000*/ 	.byte	0x04, 0x37
        /*0002*/ 	.short	(.L_8 - .L_7)
.L_7:
        /*0004*/ 	.word	0x00000082


	//----- nvinfo : EIATTR_KPARAM_INFO
	.align		4
.L_8:
        /*0008*/ 	.byte	0x04, 0x17
        /*000a*/ 	.short	(.L_10 - .L_9)
.L_9:
        /*000c*/ 	.word	0x00000000
        /*0010*/ 	.short	0x0002
        /*0012*/ 	.short	0x000c
        /*0014*/ 	.byte	0x00, 0xf0, 0x11, 0x00


	//----- nvinfo : EIATTR_KPARAM_INFO
	.align		4
.L_10:
        /*0018*/ 	.byte	0x04, 0x17
        /*001a*/ 	.short	(.L_12 - .L_11)
.L_11:
        /*001c*/ 	.word	0x00000000
        /*0020*/ 	.short	0x0001
        /*0022*/ 	.short	0x0008
        /*0024*/ 	.byte	0x00, 0xf0, 0x11, 0x00


	//----- nvinfo : EIATTR_KPARAM_INFO
	.align		4
.L_12:
        /*0028*/ 	.byte	0x04, 0x17
        /*002a*/ 	.short	(.L_14 - .L_13)
.L_13:
        /*002c*/ 	.word	0x00000000
        /*0030*/ 	.short	0x0000
        /*0032*/ 	.short	0x0000
        /*0034*/ 	.byte	0x00, 0xf5, 0x21, 0x00


	//----- nvinfo : EIATTR_SPARSE_MMA_MASK
	.align		4
.L_14:
        /*0038*/ 	.byte	0x03, 0x50
        /*003a*/ 	.short	0x0000


	//----- nvinfo : EIATTR_MAXREG_COUNT
	.align		4
        /*003c*/ 	.byte	0x03, 0x1b
        /*003e*/ 	.short	0x00ff


	//----- nvinfo : EIATTR_EXTERNS
	.align		4
        /*0040*/ 	.byte	0x04, 0x0f
        /*0042*/ 	.short	(.L_16 - .L_15)


	//   ....[0]....
	.align		4
.L_15:
        /*0044*/ 	.word	index@(vprintf)


	//----- nvinfo : EIATTR_MERCURY_ISA_VERSION
	.align		4
.L_16:
        /*0048*/ 	.byte	0x03, 0x5f
        /*004a*/ 	.short	0x0101


	//----- nvinfo : EIATTR_VRC_CTA_INIT_COUNT
	.align		4
        /*004c*/ 	.byte	0x02, 0x4a
	.zero		1
	.zero		1


	//----- nvinfo : EIATTR_SYSCALL_OFFSETS
	.align		4
        /*0050*/ 	.byte	0x04, 0x46
        /*0052*/ 	.short	(.L_18 - .L_17)


	//   ....[0]....
.L_17:
        /*0054*/ 	.word	0x000001f0


	//----- nvinfo : EIATTR_EXIT_INSTR_OFFSETS
	.align		4
.L_18:
        /*0058*/ 	.byte	0x04, 0x1c
        /*005a*/ 	.short	(.L_20 - .L_19)


	//   ....[0]....
.L_19:
        /*005c*/ 	.word	0x00000110


	//   ....[1]....
        /*0060*/ 	.word	0x00000200


	//----- nvinfo : EIATTR_CRS_STACK_SIZE
	.align		4
.L_20:
        /*0064*/ 	.byte	0x04, 0x1e
        /*0066*/ 	.short	(.L_22 - .L_21)
.L_21:
        /*0068*/ 	.word	0x00000000


	//----- nvinfo : EIATTR_CBANK_PARAM_SIZE
	.align		4
.L_22:
        /*006c*/ 	.byte	0x03, 0x19
        /*006e*/ 	.short	0x0010


	//----- nvinfo : EIATTR_PARAM_CBANK
	.align		4
        /*0070*/ 	.byte	0x04, 0x0a
        /*0072*/ 	.short	(.L_24 - .L_23)
	.align		4
.L_23:
        /*0074*/ 	.word	index@(.nv.constant0._Z16printThreadIndexPiii)
        /*0078*/ 	.short	0x0380
        /*007a*/ 	.short	0x0010


	//----- nvinfo : EIATTR_SW_WAR
	.align		4
.L_24:
        /*007c*/ 	.byte	0x04, 0x36
        /*007e*/ 	.short	(.L_26 - .L_25)
.L_25:
        /*0080*/ 	.word	0x00000008
.L_26:


//--------------------- .nv.callgraph             --------------------------
	.section	.nv.callgraph,"",@"SHT_CUDA_CALLGRAPH"
	.align	4
	.sectionentsize	8
	.align		4
        /*0000*/ 	.word	0x00000000
	.align		4
        /*0004*/ 	.word	0xffffffff
	.align		4
        /*0008*/ 	.word	index@(_Z16printThreadIndexPiii)
	.align		4
        /*000c*/ 	.word	index@(vprintf)
	.align		4
        /*0010*/ 	.word	0x00000000
	.align		4
        /*0014*/ 	.word	0xfffffffe
	.align		4
        /*0018*/ 	.word	0x00000000
	.align		4
        /*001c*/ 	.word	0xfffffffd
	.align		4
        /*0020*/ 	.word	0x00000000
	.align		4
        /*0024*/ 	.word	0xfffffffc


//--------------------- .nv.constant4             --------------------------
	.section	.nv.constant4,"a",@progbits
	.align	8
	.align		8
.nv.constant4:
        /*0000*/ 	.dword	vprintf
	.align		8
        /*0008*/ 	.dword	$str


//--------------------- .text._Z16printThreadIndexPiii --------------------------
	.section	.text._Z16printThreadIndexPiii,"ax",@progbits
	.align	128
        .global         _Z16printThreadIndexPiii
        .type           _Z16printThreadIndexPiii,@function
        .size           _Z16printThreadIndexPiii,(.L_x_2 - _Z16printThreadIndexPiii)
        .other          _Z16printThreadIndexPiii,@"STO_CUDA_ENTRY STV_DEFAULT"
_Z16printThreadIndexPiii:
.text._Z16printThreadIndexPiii:
[----:B------:R-:W0:Y:S01]  /*0000*/  LDC R1, c[0x0][0x37c] ;  /* 0x0000df00ff017b82 */ /* 0x000e220000000800 */
[----:B------:R-:W1:Y:S01]  /*0010*/  S2R R11, SR_CTAID.Y ;  /* 0x00000000000b7919 */ /* 0x000e620000002600 */
[----:B------:R-:W2:Y:S01]  /*0020*/  LDCU UR5, c[0x0][0x2fc] ;  /* 0x00005f80ff0577ac */ /* 0x000ea20008000800 */
[----:B0-----:R-:W-:Y:S01]  /*0030*/  VIADD R1, R1, 0xffffffe0 ;  /* 0xffffffe001017836 */ /* 0x001fe20000000000 */
[----:B------:R-:W1:Y:S01]  /*0040*/  S2R R9, SR_TID.Y ;  /* 0x0000000000097919 */ /* 0x000e620000002200 */
[----:B------:R-:W1:Y:S01]  /*0050*/  LDCU UR6, c[0x0][0x364] ;  /* 0x00006c80ff0677ac */ /* 0x000e620008000800 */
[----:B------:R-:W0:Y:S01]  /*0060*/  S2R R10, SR_CTAID.X ;  /* 0x00000000000a7919 */ /* 0x000e220000002500 */
[----:B------:R-:W0:Y:S01]  /*0070*/  LDCU UR7, c[0x0][0x360] ;  /* 0x00006c00ff0777ac */ /* 0x000e220008000800 */
[----:B------:R-:W0:Y:S01]  /*0080*/  S2R R8, SR_TID.X ;  /* 0x0000000000087919 */ /* 0x000e220000002100 */
[----:B------:R-:W3:Y:S01]  /*0090*/  LDCU.64 UR8, c[0x0][0x388] ;  /* 0x00007100ff0877ac */ /* 0x000ee20008000a00 */
[----:B------:R-:W4:Y:S02]  /*00a0*/  LDCU UR4, c[0x0][0x2f8] ;  /* 0x00005f00ff0477ac */ /* 0x000f240008000800 */
[----:B----4-:R-:W-:Y:S01]  /*00b0*/  IADD3 R6, P1, PT, R1, UR4, RZ ;  /* 0x0000000401067c10 */ /* 0x010fe2000ff3e0ff */
[----:B-1----:R-:W-:-:S04]  /*00c0*/  IMAD R13, R11, UR6, R9 ;  /* 0x000000060b0d7c24 */ /* 0x002fc8000f8e0209 */
[----:B--2---:R-:W-:Y:S01]  /*00d0*/  IMAD.X R7, RZ, RZ, UR5, P1 ;  /* 0x00000005ff077e24 */ /* 0x004fe200088e06ff */
[----:B---3--:R-:W-:Y:S01]  /*00e0*/  ISETP.GE.AND P0, PT, R13, UR8, PT ;  /* 0x000000080d007c0c */ /* 0x008fe2000bf06270 */
[----:B0-----:R-:W-:-:S05]  /*00f0*/  IMAD R12, R10, UR7, R8 ;  /* 0x000000070a0c7c24 */ /* 0x001fca000f8e0208 */
[----:B------:R-:W-:-:S13]  /*0100*/  ISETP.GE.OR P0, PT, R12, UR9, P0 ;  /* 0x000000090c007c0c */ /* 0x000fda0008706670 */
[----:B------:R-:W-:Y:S05]  /*0110*/  @P0 EXIT ;  /* 0x000000000000094d */ /* 0x000fea0003800000 */
[----:B------:R-:W0:Y:S01]  /*0120*/  LDC.64 R2, c[0x0][0x380] ;  /* 0x0000e000ff027b82 */ /* 0x000e220000000a00 */
[----:B------:R-:W1:Y:S01]  /*0130*/  LDCU.64 UR4, c[0x0][0x358] ;  /* 0x00006b00ff0477ac */ /* 0x000e620008000a00 */
[----:B------:R-:W-:-:S04]  /*0140*/  IMAD R14, R13, UR8, R12 ;  /* 0x000000080d0e7c24 */ /* 0x000fc8000f8e020c */
[----:B0-----:R-:W-:-:S05]  /*0150*/  IMAD.WIDE.U32 R2, R14, 0x4, R2 ;  /* 0x000000040e027825 */ /* 0x001fca00078e0002 */
[----:B-1----:R-:W2:Y:S01]  /*0160*/  LDG.E R15, desc[UR4][R2.64] ;  /* 0x00000004020f7981 */ /* 0x002ea2000c1e1900 */
[----:B------:R-:W-:Y:S01]  /*0170*/  MOV R0, 0x0 ;  /* 0x0000000000007802 */ /* 0x000fe20000000f00 */
[----:B------:R-:W0:Y:S02]  /*0180*/  LDCU.64 UR4, c[0x4][0x8] ;  /* 0x01000100ff0477ac */ /* 0x000e240008000a00 */
[----:B------:R1:W-:Y:S01]  /*0190*/  STL.128 [R1], R8 ;  /* 0x0000000801007387 */ /* 0x0003e20000100c00 */
[----:B------:R1:W3:Y:S01]  /*01a0*/  LDC.64 R16, c[0x4][R0] ;  /* 0x0100000000107b82 */ /* 0x0002e20000000a00 */
[----:B0-----:R-:W-:Y:S02]  /*01b0*/  MOV R4, UR4 ;  /* 0x0000000400047c02 */ /* 0x001fe40008000f00 */
[----:B------:R-:W-:Y:S01]  /*01c0*/  MOV R5, UR5 ;  /* 0x0000000500057c02 */ /* 0x000fe20008000f00 */
[----:B--23--:R1:W-:Y:S06]  /*01d0*/  STL.128 [R1+0x10], R12 ;  /* 0x0000100c01007387 */ /* 0x00c3ec0000100c00 */
[----:B------:R-:W-:-:S07]  /*01e0*/  LEPC R20, `(.L_x_0) ;  /* 0x000000001014794e */ /* 0x000fce0000000000 */
[----:B-1----:R-:W-:Y:S05]  /*01f0*/  CALL.ABS.NOINC R16 ;  /* 0x0000000010007343 */ /* 0x002fea0003c00000 */
.L_x_0:
[----:B------:R-:W-:Y:S05]  /*0200*/  EXIT ;  /* 0x000000000000794d */ /* 0x000fea0003800000 */
.L_x_1:
[----:B------:R-:W-:-:S00]  /*0210*/  BRA `(.L_x_1) ;  /* 0xfffffffc00fc7947 */ /* 0x000fc0000383ffff */
[----:B------:R-:W-:-:S00]  /*0220*/  NOP ;  /* 0x0000000000007918 */ /* 0x000fc00000000000 */
        /* <DEDUP_REMOVED lines=13> */
.L_x_2:


//--------------------- .nv.global.init           --------------------------
	.section	.nv.global.init,"aw",@progbits
.nv.global.init:
	.type		$str,@object
	.size		$str,(.L_0 - $str)
$str:
        /*0000*/ 	.byte	0x54, 0x68, 0x72, 0x65, 0x61, 0x64, 0x20, 0x3a, 0x20, 0x28, 0x25, 0x64, 0x2c, 0x20, 0x25, 0x64
        /*0010*/ 	.byte	0x29, 0x20, 0x20, 0x62, 0x6c, 0x6f, 0x63, 0x6b, 0x5f, 0x69, 0x64, 0x20, 0x28, 0x25, 0x64, 0x2c
        /*0020*/ 	.byte	0x20, 0x25, 0x64, 0x29, 0x2c, 0x20, 0x63, 0x6f, 0x6f, 0x72, 0x64, 0x69, 0x6e, 0x61, 0x74, 0x65
        /*0030*/ 	.byte	0x20, 0x28, 0x25, 0x64, 0x2c, 0x20, 0x25, 0x64, 0x29, 0x20, 0x67, 0x6c, 0x6f, 0x62, 0x61, 0x6c
        /*0040*/ 	.byte	0x20, 0x69, 0x6e, 0x64, 0x65, 0x78, 0x20, 0x25, 0x32, 0x64, 0x20, 0x69, 0x76, 0x61, 0x6c, 0x20
        /*0050*/ 	.byte	0x25, 0x32, 0x64, 0x0a, 0x00
.L_0:


//--------------------- .nv.shared.reserved.0     --------------------------
	.section	.nv.shared.reserved.0,"aw",@nobits
	.weak		__nv_reservedSMEM_offset_0_alias
	.size		__nv_reservedSMEM_offset_0_alias, 0, 64
	.other		__nv_reservedSMEM_offset_0_alias,@"STO_CUDA_RESERVED_SHARED STV_DEFAULT"
__nv_reservedSMEM_offset_0_alias:
	.zero		0
	.zero		64


//--------------------- .nv.constant0._Z16printThreadIndexPiii --------------------------
	.section	.nv.constant0._Z16printThreadIndexPiii,"a",@progbits
	.sectionflags	@""
	.align	4
.nv.constant0._Z16printThreadIndexPiii:
	.zero		912


//--------------------- SYMBOLS --------------------------

	.type		.nv.reservedSmem.offset0,@object
	.size		.nv.reservedSmem.offset0,0x4
	.type		vprintf,@function
